//
// Generated by NVIDIA NVVM Compiler
//
// Compiler Build ID: CL-36424714
// Cuda compilation tools, release 13.0, V13.0.88
// Based on NVVM 20.0.0
//

.version 9.0
.target sm_100
.address_size 64

	// .globl	_Z8multiplyPiS_S_ii
// _ZZ8multiplyPiS_S_iiE1A has been demoted
// _ZZ8multiplyPiS_S_iiE1B has been demoted

.visible .entry _Z8multiplyPiS_S_ii(
	.param .u64 .ptr .align 1 _Z8multiplyPiS_S_ii_param_0,
	.param .u64 .ptr .align 1 _Z8multiplyPiS_S_ii_param_1,
	.param .u64 .ptr .align 1 _Z8multiplyPiS_S_ii_param_2,
	.param .u32 _Z8multiplyPiS_S_ii_param_3,
	.param .u32 _Z8multiplyPiS_S_ii_param_4
)
{
	.reg .pred 	%p<10>;
	.reg .b32 	%r<144>;
	.reg .b64 	%rd<47>;
	// demoted variable
	.shared .align 4 .b8 _ZZ8multiplyPiS_S_iiE1A[1024];
	// demoted variable
	.shared .align 4 .b8 _ZZ8multiplyPiS_S_iiE1B[1024];
	ld.param.u64 	%rd21, [_Z8multiplyPiS_S_ii_param_0];
	ld.param.u64 	%rd22, [_Z8multiplyPiS_S_ii_param_1];
	ld.param.u64 	%rd23, [_Z8multiplyPiS_S_ii_param_2];
	ld.param.u32 	%r31, [_Z8multiplyPiS_S_ii_param_3];
	ld.param.u32 	%r32, [_Z8multiplyPiS_S_ii_param_4];
	mov.u32 	%r34, %ctaid.y;
	mov.u32 	%r35, %ntid.y;
	mov.u32 	%r1, %tid.y;
	mad.lo.s32 	%r2, %r34, %r35, %r1;
	mov.u32 	%r36, %ctaid.x;
	mov.u32 	%r37, %ntid.x;
	mov.u32 	%r3, %tid.x;
	mad.lo.s32 	%r4, %r36, %r37, %r3;
	div.s32 	%r5, %r31, %r32;
	setp.eq.s32 	%p1, %r5, 0;
	mov.b32 	%r142, 0;
	@%p1 bra 	$L__BB0_14;
	mul.lo.s32 	%r39, %r31, %r2;
	cvt.s64.s32 	%rd25, %r39;
	cvt.s64.s32 	%rd1, %r32;
	cvt.u64.u32 	%rd26, %r3;
	add.s64 	%rd2, %rd25, %rd26;
	mul.lo.s32 	%r6, %r32, %r1;
	add.s32 	%r40, %r6, %r3;
	shl.b32 	%r41, %r40, 2;
	mov.u32 	%r42, _ZZ8multiplyPiS_S_iiE1A;
	add.s32 	%r7, %r42, %r41;
	cvt.u64.u32 	%rd3, %r1;
	cvt.s64.s32 	%rd4, %r31;
	mov.u32 	%r43, _ZZ8multiplyPiS_S_iiE1B;
	add.s32 	%r8, %r43, %r41;
	max.u64 	%rd27, %rd1, 1;
	and.b64  	%rd5, %rd27, 7;
	and.b64  	%rd6, %rd27, 3;
	and.b64  	%rd7, %rd27, -8;
	and.b64  	%rd8, %rd27, 1;
	shl.b32 	%r44, %r3, 2;
	add.s32 	%r9, %r43, %r44;
	shl.b32 	%r10, %r32, 5;
	shl.b32 	%r45, %r6, 2;
	add.s32 	%r46, %r45, %r42;
	add.s32 	%r11, %r46, 16;
	shl.b32 	%r12, %r32, 2;
	cvt.s64.s32 	%rd9, %r5;
	cvta.to.global.u64 	%rd10, %rd21;
	cvta.to.global.u64 	%rd11, %rd22;
	mov.b32 	%r142, 0;
	mov.b64 	%rd42, 0;
$L__BB0_2:
	setp.lt.u32 	%p2, %r32, 8;
	mul.lo.s64 	%rd29, %rd42, %rd1;
	add.s64 	%rd30, %rd2, %rd29;
	shl.b64 	%rd31, %rd30, 2;
	add.s64 	%rd32, %rd10, %rd31;
	ld.global.u32 	%r48, [%rd32];
	st.shared.u32 	[%r7], %r48;
	add.s64 	%rd33, %rd29, %rd3;
	cvt.s64.s32 	%rd34, %r4;
	mad.lo.s64 	%rd35, %rd33, %rd4, %rd34;
	shl.b64 	%rd36, %rd35, 2;
	add.s64 	%rd37, %rd11, %rd36;
	ld.global.u32 	%r49, [%rd37];
	st.shared.u32 	[%r8], %r49;
	bar.sync 	0;
	mov.b64 	%rd45, 0;
	@%p2 bra 	$L__BB0_5;
	mov.u32 	%r133, %r11;
	mov.u32 	%r134, %r9;
	mov.u64 	%rd43, %rd7;
$L__BB0_4:
	.pragma "nounroll";
	ld.shared.u32 	%r50, [%r133+-16];
	ld.shared.u32 	%r51, [%r134];
	mad.lo.s32 	%r52, %r51, %r50, %r142;
	ld.shared.u32 	%r53, [%r133+-12];
	add.s32 	%r54, %r134, %r12;
	ld.shared.u32 	%r55, [%r54];
	mad.lo.s32 	%r56, %r55, %r53, %r52;
	ld.shared.u32 	%r57, [%r133+-8];
	add.s32 	%r58, %r54, %r12;
	ld.shared.u32 	%r59, [%r58];
	mad.lo.s32 	%r60, %r59, %r57, %r56;
	ld.shared.u32 	%r61, [%r133+-4];
	add.s32 	%r62, %r58, %r12;
	ld.shared.u32 	%r63, [%r62];
	mad.lo.s32 	%r64, %r63, %r61, %r60;
	ld.shared.u32 	%r65, [%r133];
	add.s32 	%r66, %r62, %r12;
	ld.shared.u32 	%r67, [%r66];
	mad.lo.s32 	%r68, %r67, %r65, %r64;
	ld.shared.u32 	%r69, [%r133+4];
	add.s32 	%r70, %r66, %r12;
	ld.shared.u32 	%r71, [%r70];
	mad.lo.s32 	%r72, %r71, %r69, %r68;
	ld.shared.u32 	%r73, [%r133+8];
	add.s32 	%r74, %r70, %r12;
	ld.shared.u32 	%r75, [%r74];
	mad.lo.s32 	%r76, %r75, %r73, %r72;
	ld.shared.u32 	%r77, [%r133+12];
	add.s32 	%r78, %r74, %r12;
	ld.shared.u32 	%r79, [%r78];
	mad.lo.s32 	%r142, %r79, %r77, %r76;
	add.s64 	%rd43, %rd43, -8;
	add.s32 	%r134, %r134, %r10;
	add.s32 	%r133, %r133, 32;
	setp.ne.s64 	%p3, %rd43, 0;
	mov.u64 	%rd45, %rd7;
	@%p3 bra 	$L__BB0_4;
$L__BB0_5:
	setp.eq.s64 	%p4, %rd5, 0;
	@%p4 bra 	$L__BB0_13;
	add.s64 	%rd38, %rd5, -1;
	setp.lt.u64 	%p5, %rd38, 3;
	@%p5 bra 	$L__BB0_8;
	cvt.u32.u64 	%r81, %rd45;
	add.s32 	%r82, %r6, %r81;
	shl.b32 	%r83, %r82, 2;
	mov.u32 	%r84, _ZZ8multiplyPiS_S_iiE1A;
	add.s32 	%r85, %r84, %r83;
	ld.shared.u32 	%r86, [%r85];
	mad.lo.s32 	%r87, %r32, %r81, %r3;
	shl.b32 	%r88, %r87, 2;
	mov.u32 	%r89, _ZZ8multiplyPiS_S_iiE1B;
	add.s32 	%r90, %r89, %r88;
	ld.shared.u32 	%r91, [%r90];
	mad.lo.s32 	%r92, %r91, %r86, %r142;
	ld.shared.u32 	%r93, [%r85+4];
	add.s32 	%r94, %r90, %r12;
	ld.shared.u32 	%r95, [%r94];
	mad.lo.s32 	%r96, %r95, %r93, %r92;
	ld.shared.u32 	%r97, [%r85+8];
	add.s32 	%r98, %r94, %r12;
	ld.shared.u32 	%r99, [%r98];
	mad.lo.s32 	%r100, %r99, %r97, %r96;
	ld.shared.u32 	%r101, [%r85+12];
	add.s32 	%r102, %r98, %r12;
	ld.shared.u32 	%r103, [%r102];
	mad.lo.s32 	%r142, %r103, %r101, %r100;
	add.s64 	%rd45, %rd45, 4;
$L__BB0_8:
	setp.eq.s64 	%p6, %rd6, 0;
	@%p6 bra 	$L__BB0_13;
	setp.eq.s64 	%p7, %rd6, 1;
	@%p7 bra 	$L__BB0_11;
	cvt.u32.u64 	%r105, %rd45;
	add.s32 	%r106, %r6, %r105;
	shl.b32 	%r107, %r106, 2;
	mov.u32 	%r108, _ZZ8multiplyPiS_S_iiE1A;
	add.s32 	%r109, %r108, %r107;
	ld.shared.u32 	%r110, [%r109];
	mad.lo.s32 	%r111, %r32, %r105, %r3;
	shl.b32 	%r112, %r111, 2;
	mov.u32 	%r113, _ZZ8multiplyPiS_S_iiE1B;
	add.s32 	%r114, %r113, %r112;
	ld.shared.u32 	%r115, [%r114];
	mad.lo.s32 	%r116, %r115, %r110, %r142;
	ld.shared.u32 	%r117, [%r109+4];
	add.s32 	%r118, %r114, %r12;
	ld.shared.u32 	%r119, [%r118];
	mad.lo.s32 	%r142, %r119, %r117, %r116;
	add.s64 	%rd45, %rd45, 2;
$L__BB0_11:
	setp.eq.s64 	%p8, %rd8, 0;
	@%p8 bra 	$L__BB0_13;
	cvt.u32.u64 	%r120, %rd45;
	add.s32 	%r121, %r6, %r120;
	shl.b32 	%r122, %r121, 2;
	mov.u32 	%r123, _ZZ8multiplyPiS_S_iiE1A;
	add.s32 	%r124, %r123, %r122;
	ld.shared.u32 	%r125, [%r124];
	mad.lo.s32 	%r126, %r32, %r120, %r3;
	shl.b32 	%r127, %r126, 2;
	mov.u32 	%r128, _ZZ8multiplyPiS_S_iiE1B;
	add.s32 	%r129, %r128, %r127;
	ld.shared.u32 	%r130, [%r129];
	mad.lo.s32 	%r142, %r130, %r125, %r142;
$L__BB0_13:
	bar.sync 	0;
	add.s64 	%rd42, %rd42, 1;
	setp.ne.s64 	%p9, %rd42, %rd9;
	@%p9 bra 	$L__BB0_2;
$L__BB0_14:
	cvta.to.global.u64 	%rd39, %rd23;
	mad.lo.s32 	%r131, %r31, %r2, %r4;
	mul.wide.s32 	%rd40, %r131, 4;
	add.s64 	%rd41, %rd39, %rd40;
	st.global.u32 	[%rd41], %r142;
	ret;

}


// ===== COMPILED SASS (sm_100) =====

	.target	sm_100

	.elftype	@"ET_EXEC"


//--------------------- .note.nv.tkinfo           --------------------------
	.section	.note.nv.tkinfo,"",@"SHT_NOTE"
	.sectionflags	@"SHF_NOTE_NV_TKINFO"
	.tkinfo
        /*0018*/ 	.word	0x00000002
        /*0030*/ 	.string	""
        /*0030*/ 	.string	"ptxas"
        /*0030*/ 	.string	"Cuda compilation tools, release 13.0, V13.0.88"
        /*0030*/ 	.string	"Build cuda_13.0.r13.0/compiler.36424714_0"
        /*0030*/ 	.string	"-arch sm_100 -m 64 "



//--------------------- .note.nv.cuinfo           --------------------------
	.section	.note.nv.cuinfo,"",@"SHT_NOTE"
	.sectionflags	@"SHF_NOTE_NV_CUINFO"
        /*0018*/ 	.short	0x0002
        /*001a*/ 	.short	0x0064
        /*001c*/ 	.short	0x0082
	.zero		2


//--------------------- .nv.info                  --------------------------
	.section	.nv.info,"",@"SHT_CUDA_INFO"
	.align	4


	//----- nvinfo : EIATTR_REGCOUNT
	.align		4
        /*0000*/ 	.byte	0x04, 0x2f
        /*0002*/ 	.short	(.L_1 - .L_0)
	.align		4
.L_0:
        /*0004*/ 	.word	index@(_Z8multiplyPiS_S_ii)
        /*0008*/ 	.word	0x0000001e


	//----- nvinfo : EIATTR_FRAME_SIZE
	.align		4
.L_1:
        /*000c*/ 	.byte	0x04, 0x11
        /*000e*/ 	.short	(.L_3 - .L_2)
	.align		4
.L_2:
        /*0010*/ 	.word	index@(_Z8multiplyPiS_S_ii)
        /*0014*/ 	.word	0x00000000


	//----- nvinfo : EIATTR_MIN_STACK_SIZE
	.align		4
.L_3:
        /*0018*/ 	.byte	0x04, 0x12
        /*001a*/ 	.short	(.L_5 - .L_4)
	.align		4
.L_4:
        /*001c*/ 	.word	index@(_Z8multiplyPiS_S_ii)
        /*0020*/ 	.word	0x00000000
.L_5:


//--------------------- .nv.compat                --------------------------
	.section	.nv.compat,"",@"SHT_CUDA_COMPAT_INFO"
	.align	4
        /*0000*/ 	.byte	0x02, 0x09, 0x00, 0x00, 0x02, 0x02, 0x01, 0x00, 0x02, 0x05, 0x05, 0x00, 0x03, 0x07, 0x01, 0x01
        /*0010*/ 	.byte	0x02, 0x03, 0x00, 0x00, 0x02, 0x06, 0x01, 0x00, 0x04, 0x0b, 0x08, 0x00, 0x09, 0x00, 0x00, 0x00
        /*0020*/ 	.byte	0x00, 0x00, 0x00, 0x00


//--------------------- .nv.info._Z8multiplyPiS_S_ii --------------------------
	.section	.nv.info._Z8multiplyPiS_S_ii,"",@"SHT_CUDA_INFO"
	.sectionflags	@""
	.align	4


	//----- nvinfo : EIATTR_CUDA_API_VERSION
	.align		4
        /*0000*/ 	.byte	0x04, 0x37
        /*0002*/ 	.short	(.L_7 - .L_6)
.L_6:
        /*0004*/ 	.word	0x00000082


	//----- nvinfo : EIATTR_KPARAM_INFO
	.align		4
.L_7:
        /*0008*/ 	.byte	0x04, 0x17
        /*000a*/ 	.short	(.L_9 - .L_8)
.L_8:
        /*000c*/ 	.word	0x00000000
        /*0010*/ 	.short	0x0004
        /*0012*/ 	.short	0x001c
        /*0014*/ 	.byte	0x00, 0xf0, 0x11, 0x00


	//----- nvinfo : EIATTR_KPARAM_INFO
	.align		4
.L_9:
        /*0018*/ 	.byte	0x04, 0x17
        /*001a*/ 	.short	(.L_11 - .L_10)
.L_10:
        /*001c*/ 	.word	0x00000000
        /*0020*/ 	.short	0x0003
        /*0022*/ 	.short	0x0018
        /*0024*/ 	.byte	0x00, 0xf0, 0x11, 0x00


	//----- nvinfo : EIATTR_KPARAM_INFO
	.align		4
.L_11:
        /*0028*/ 	.byte	0x04, 0x17
        /*002a*/ 	.short	(.L_13 - .L_12)
.L_12:
        /*002c*/ 	.word	0x00000000
        /*0030*/ 	.short	0x0002
        /*0032*/ 	.short	0x0010
        /*0034*/ 	.byte	0x00, 0xf5, 0x21, 0x00


	//----- nvinfo : EIATTR_KPARAM_INFO
	.align		4
.L_13:
        /*0038*/ 	.byte	0x04, 0x17
        /*003a*/ 	.short	(.L_15 - .L_14)
.L_14:
        /*003c*/ 	.word	0x00000000
        /*0040*/ 	.short	0x0001
        /*0042*/ 	.short	0x0008
        /*0044*/ 	.byte	0x00, 0xf5, 0x21, 0x00


	//----- nvinfo : EIATTR_KPARAM_INFO
	.align		4
.L_15:
        /*0048*/ 	.byte	0x04, 0x17
        /*004a*/ 	.short	(.L_17 - .L_16)
.L_16:
        /*004c*/ 	.word	0x00000000
        /*0050*/ 	.short	0x0000
        /*0052*/ 	.short	0x0000
        /*0054*/ 	.byte	0x00, 0xf5, 0x21, 0x00


	//----- nvinfo : EIATTR_SPARSE_MMA_MASK
	.align		4
.L_17:
        /*0058*/ 	.byte	0x03, 0x50
        /*005a*/ 	.short	0x0000


	//----- nvinfo : EIATTR_MAXREG_COUNT
	.align		4
        /*005c*/ 	.byte	0x03, 0x1b
        /*005e*/ 	.short	0x00ff


	//----- nvinfo : EIATTR_NUM_BARRIERS
	.align		4
        /*0060*/ 	.byte	0x02, 0x4c
        /*0062*/ 	.byte	0x01
	.zero		1


	//----- nvinfo : EIATTR_MERCURY_ISA_VERSION
	.align		4
        /*0064*/ 	.byte	0x03, 0x5f
        /*0066*/ 	.short	0x0101


	//----- nvinfo : EIATTR_VRC_CTA_INIT_COUNT
	.align		4
        /*0068*/ 	.byte	0x02, 0x4a
	.zero		1
	.zero		1


	//----- nvinfo : EIATTR_EXIT_INSTR_OFFSETS
	.align		4
        /*006c*/ 	.byte	0x04, 0x1c
        /*006e*/ 	.short	(.L_19 - .L_18)


	//   ....[0]....
.L_18:
        /*0070*/ 	.word	0x00000e50


	//----- nvinfo : EIATTR_CBANK_PARAM_SIZE
	.align		4
.L_19:
        /*0074*/ 	.byte	0x03, 0x19
        /*0076*/ 	.short	0x0020


	//----- nvinfo : EIATTR_PARAM_CBANK
	.align		4
        /*0078*/ 	.byte	0x04, 0x0a
        /*007a*/ 	.short	(.L_21 - .L_20)
	.align		4
.L_20:
        /*007c*/ 	.word	index@(.nv.constant0._Z8multiplyPiS_S_ii)
        /*0080*/ 	.short	0x0380
        /*0082*/ 	.short	0x0020


	//----- nvinfo : EIATTR_SW_WAR
	.align		4
.L_21:
        /*0084*/ 	.byte	0x04, 0x36
        /*0086*/ 	.short	(.L_23 - .L_22)
.L_22:
        /*0088*/ 	.word	0x00000008
.L_23:


//--------------------- .nv.callgraph             --------------------------
	.section	.nv.callgraph,"",@"SHT_CUDA_CALLGRAPH"
	.align	4
	.sectionentsize	8
	.align		4
        /*0000*/ 	.word	0x00000000
	.align		4
        /*0004*/ 	.word	0xffffffff
	.align		4
        /*0008*/ 	.word	0x00000000
	.align		4
        /*000c*/ 	.word	0xfffffffe
	.align		4
        /*0010*/ 	.word	0x00000000
	.align		4
        /*0014*/ 	.word	0xfffffffd
	.align		4
        /*0018*/ 	.word	0x00000000
	.align		4
        /*001c*/ 	.word	0xfffffffc


//--------------------- .text._Z8multiplyPiS_S_ii --------------------------
	.section	.text._Z8multiplyPiS_S_ii,"ax",@progbits
	.align	128
        .global         _Z8multiplyPiS_S_ii
        .type           _Z8multiplyPiS_S_ii,@function
        .size           _Z8multiplyPiS_S_ii,(.L_x_8 - _Z8multiplyPiS_S_ii)
        .other          _Z8multiplyPiS_S_ii,@"STO_CUDA_ENTRY STV_DEFAULT"
_Z8multiplyPiS_S_ii:
.text._Z8multiplyPiS_S_ii:
[----:B------:R-:W-:Y:S01]  /*0000*/  LDC R1, c[0x0][0x37c] ;  /* 0x0000df00ff017b82 */ /* 0x000fe20000000800 */
[----:B------:R-:W0:Y:S01]  /*0010*/  LDCU.64 UR4, c[0x0][0x398] ;  /* 0x00007300ff0477ac */ /* 0x000e220008000a00 */
[----:B------:R-:W1:Y:S06]  /*0020*/  S2R R14, SR_TID.X ;  /* 0x00000000000e7919 */ /* 0x000e6c0000002100 */
[----:B------:R-:W2:Y:S01]  /*0030*/  LDC R17, c[0x0][0x364] ;  /* 0x0000d900ff117b82 */ /* 0x000ea20000000800 */
[----:B------:R-:W-:Y:S01]  /*0040*/  IMAD.MOV.U32 R22, RZ, RZ, RZ ;  /* 0x000000ffff167224 */ /* 0x000fe200078e00ff */
[----:B------:R-:W3:Y:S06]  /*0050*/  LDCU.64 UR14, c[0x0][0x358] ;  /* 0x00006b00ff0e77ac */ /* 0x000eec0008000a00 */
[----:B------:R-:W-:Y:S01]  /*0060*/  S2UR UR7, SR_CTAID.Y ;  /* 0x00000000000779c3 */ /* 0x000fe20000002600 */
[----:B0-----:R-:W-:Y:S01]  /*0070*/  MOV R0, UR5 ;  /* 0x0000000500007c02 */ /* 0x001fe20008000f00 */
[----:B------:R-:W-:-:S06]  /*0080*/  UMOV UR6, UR4 ;  /* 0x0000000400067c82 */ /* 0x000fcc0008000000 */
[----:B------:R-:W1:Y:S01]  /*0090*/  S2UR UR8, SR_CTAID.X ;  /* 0x00000000000879c3 */ /* 0x000e620000002500 */
[----:B------:R-:W-:Y:S01]  /*00a0*/  ULOP3.LUT UR4, UR6, UR5, URZ, 0x3c, !UPT ;  /* 0x0000000506047292 */ /* 0x000fe2000f8e3cff */
[----:B------:R-:W-:-:S04]  /*00b0*/  IABS R5, R0 ;  /* 0x0000000000057213 */ /* 0x000fc80000000000 */
[----:B------:R-:W0:Y:S01]  /*00c0*/  I2F.RP R0, R5 ;  /* 0x0000000500007306 */ /* 0x000e220000209400 */
[----:B------:R-:W-:-:S07]  /*00d0*/  ISETP.LE.AND P1, PT, RZ, UR4, PT ;  /* 0x00000004ff007c0c */ /* 0x000fce000bf23270 */
[----:B0-----:R-:W0:Y:S02]  /*00e0*/  MUFU.RCP R0, R0 ;  /* 0x0000000000007308 */ /* 0x001e240000001000 */
[----:B0-----:R-:W-:-:S06]  /*00f0*/  VIADD R2, R0, 0xffffffe ;  /* 0x0ffffffe00027836 */ /* 0x001fcc0000000000 */
[----:B------:R0:W4:Y:S02]  /*0100*/  F2I.FTZ.U32.TRUNC.NTZ R3, R2 ;  /* 0x0000000200037305 */ /* 0x000124000021f000 */
[----:B0-----:R-:W-:Y:S01]  /*0110*/  IMAD.MOV.U32 R2, RZ, RZ, RZ ;  /* 0x000000ffff027224 */ /* 0x001fe200078e00ff */
[----:B----4-:R-:W-:-:S05]  /*0120*/  IADD3 R4, PT, PT, RZ, -R3, RZ ;  /* 0x80000003ff047210 */ /* 0x010fca0007ffe0ff */
[----:B------:R-:W-:Y:S01]  /*0130*/  IMAD R7, R4, R5, RZ ;  /* 0x0000000504077224 */ /* 0x000fe200078e02ff */
[----:B------:R-:W-:-:S03]  /*0140*/  IABS R4, UR6 ;  /* 0x0000000600047c13 */ /* 0x000fc60008000000 */
[----:B------:R-:W-:-:S06]  /*0150*/  IMAD.HI.U32 R3, R3, R7, R2 ;  /* 0x0000000703037227 */ /* 0x000fcc00078e0002 */
[----:B------:R-:W-:-:S05]  /*0160*/  IMAD.HI.U32 R15, R3, R4, RZ ;  /* 0x00000004030f7227 */ /* 0x000fca00078e00ff */
[----:B------:R-:W-:-:S05]  /*0170*/  IADD3 R0, PT, PT, -R15, RZ, RZ ;  /* 0x000000ff0f007210 */ /* 0x000fca0007ffe1ff */
[----:B------:R-:W-:-:S05]  /*0180*/  IMAD R0, R5, R0, R4 ;  /* 0x0000000005007224 */ /* 0x000fca00078e0204 */
[----:B------:R-:W-:-:S13]  /*0190*/  ISETP.GT.U32.AND P2, PT, R5, R0, PT ;  /* 0x000000000500720c */ /* 0x000fda0003f44070 */
[----:B------:R-:W-:Y:S01]  /*01a0*/  @!P2 IMAD.IADD R0, R0, 0x1, -R5 ;  /* 0x000000010000a824 */ /* 0x000fe200078e0a05 */
[----:B------:R-:W-:Y:S02]  /*01b0*/  @!P2 IADD3 R15, PT, PT, R15, 0x1, RZ ;  /* 0x000000010f0fa810 */ /* 0x000fe40007ffe0ff */
[----:B------:R-:W-:Y:S02]  /*01c0*/  ISETP.NE.AND P2, PT, RZ, UR5, PT ;  /* 0x00000005ff007c0c */ /* 0x000fe4000bf45270 */
[----:B------:R-:W-:Y:S02]  /*01d0*/  ISETP.GE.U32.AND P0, PT, R0, R5, PT ;  /* 0x000000050000720c */ /* 0x000fe40003f06070 */
[----:B------:R-:W2:Y:S01]  /*01e0*/  S2R R0, SR_TID.Y ;  /* 0x0000000000007919 */ /* 0x000ea20000002200 */
[----:B------:R-:W1:Y:S10]  /*01f0*/  LDC R5, c[0x0][0x360] ;  /* 0x0000d800ff057b82 */ /* 0x000e740000000800 */
[----:B------:R-:W-:-:S05]  /*0200*/  @P0 VIADD R15, R15, 0x1 ;  /* 0x000000010f0f0836 */ /* 0x000fca0000000000 */
[----:B------:R-:W-:Y:S02]  /*0210*/  @!P1 IADD3 R15, PT, PT, -R15, RZ, RZ ;  /* 0x000000ff0f0f9210 */ /* 0x000fe40007ffe1ff */
[----:B------:R-:W-:-:S04]  /*0220*/  @!P2 LOP3.LUT R15, RZ, UR5, RZ, 0x33, !PT ;  /* 0x00000005ff0fac12 */ /* 0x000fc8000f8e33ff */
[----:B------:R-:W-:Y:S01]  /*0230*/  ISETP.NE.AND P0, PT, R15, RZ, PT ;  /* 0x000000ff0f00720c */ /* 0x000fe20003f05270 */
[----:B-1----:R-:W-:Y:S02]  /*0240*/  IMAD R4, R5, UR8, R14 ;  /* 0x0000000805047c24 */ /* 0x002fe4000f8e020e */
[----:B--2---:R-:W-:-:S10]  /*0250*/  IMAD R17, R17, UR7, R0 ;  /* 0x0000000711117c24 */ /* 0x004fd4000f8e0200 */
[----:B---3--:R-:W-:Y:S05]  /*0260*/  @!P0 BRA `(.L_x_0) ;  /* 0x0000000800e88947 */ /* 0x008fea0003800000 */
[----:B------:R-:W0:Y:S01]  /*0270*/  S2UR UR7, SR_CgaCtaId ;  /* 0x00000000000779c3 */ /* 0x000e220000008800 */
[----:B------:R-:W-:Y:S02]  /*0280*/  USHF.R.S32.HI UR13, URZ, 0x1f, UR5 ;  /* 0x0000001fff0d7899 */ /* 0x000fe40008011405 */
[----:B------:R-:W-:Y:S01]  /*0290*/  IMAD R19, R0, UR5, RZ ;  /* 0x0000000500137c24 */ /* 0x000fe2000f8e02ff */
[----:B------:R-:W-:Y:S01]  /*02a0*/  UISETP.GT.U32.AND UP0, UPT, UR5, 0x1, UPT ;  /* 0x000000010500788c */ /* 0x000fe2000bf04070 */
[----:B------:R-:W-:Y:S01]  /*02b0*/  IMAD R3, R17, UR6, RZ ;  /* 0x0000000611037c24 */ /* 0x000fe2000f8e02ff */
[----:B------:R-:W-:Y:S01]  /*02c0*/  UMOV UR4, 0x400 ;  /* 0x0000040000047882 */ /* 0x000fe20000000000 */
[----:B------:R-:W-:Y:S01]  /*02d0*/  IMAD.IADD R18, R19, 0x1, R14 ;  /* 0x0000000113127824 */ /* 0x000fe200078e020e */
[----:B------:R-:W-:Y:S01]  /*02e0*/  UISETP.GT.U32.AND.EX UP0, UPT, UR13, URZ, UPT, UP0 ;  /* 0x000000ff0d00728c */ /* 0x000fe2000bf04100 */
[----:B------:R-:W-:Y:S01]  /*02f0*/  HFMA2 R22, -RZ, RZ, 0, 0 ;  /* 0x00000000ff167431 */ /* 0x000fe200000001ff */
[C---:B------:R-:W-:Y:S01]  /*0300*/  IADD3 R2, P0, PT, R3.reuse, R14, RZ ;  /* 0x0000000e03027210 */ /* 0x040fe20007f1e0ff */
[----:B------:R-:W-:Y:S01]  /*0310*/  USHF.R.S32.HI UR16, URZ, 0x1f, UR6 ;  /* 0x0000001fff107899 */ /* 0x000fe20008011406 */
[----:B------:R-:W-:Y:S01]  /*0320*/  SHF.R.S32.HI R23, RZ, 0x1f, R15 ;  /* 0x0000001fff177819 */ /* 0x000fe2000001140f */
[----:B------:R-:W-:Y:S01]  /*0330*/  USEL UR19, UR5, 0x1, UP0 ;  /* 0x0000000105137887 */ /* 0x000fe20008000000 */
[----:B------:R-:W-:Y:S01]  /*0340*/  LEA.HI.X.SX32 R3, R3, RZ, 0x1, P0 ;  /* 0x000000ff03037211 */ /* 0x000fe200000f0eff */
[----:B------:R-:W-:-:S02]  /*0350*/  UIADD3 UR5, UPT, UPT, UR4, 0x400, URZ ;  /* 0x0000040004057890 */ /* 0x000fc4000fffe0ff */
[----:B------:R-:W-:Y:S02]  /*0360*/  USEL UR11, UR13, URZ, UP0 ;  /* 0x000000ff0d0b7287 */ /* 0x000fe40008000000 */
[----:B------:R-:W-:Y:S02]  /*0370*/  ULOP3.LUT UR18, UR19, 0x7, URZ, 0xc0, !UPT ;  /* 0x0000000713127892 */ /* 0x000fe4000f8ec0ff */
[----:B------:R-:W-:Y:S02]  /*0380*/  ULOP3.LUT UR17, UR19, 0x3, URZ, 0xc0, !UPT ;  /* 0x0000000313117892 */ /* 0x000fe4000f8ec0ff */
[----:B------:R-:W-:Y:S02]  /*0390*/  ULOP3.LUT UR10, UR19, 0xfffffff8, URZ, 0xc0, !UPT ;  /* 0xfffffff8130a7892 */ /* 0x000fe4000f8ec0ff */
[----:B0-----:R-:W-:Y:S02]  /*03a0*/  ULEA UR4, UR7, UR4, 0x18 ;  /* 0x0000000407047291 */ /* 0x001fe4000f8ec0ff */
[----:B------:R-:W-:-:S04]  /*03b0*/  ULEA UR5, UR7, UR5, 0x18 ;  /* 0x0000000507057291 */ /* 0x000fc8000f8ec0ff */
[----:B------:R-:W-:Y:S02]  /*03c0*/  LEA R20, R19, UR4, 0x2 ;  /* 0x0000000413147c11 */ /* 0x000fe4000f8e10ff */
[----:B------:R-:W-:Y:S01]  /*03d0*/  LEA R16, R18, UR4, 0x2 ;  /* 0x0000000412107c11 */ /* 0x000fe2000f8e10ff */
[----:B------:R-:W-:Y:S01]  /*03e0*/  UMOV UR4, URZ ;  /* 0x000000ff00047c82 */ /* 0x000fe20008000000 */
[----:B------:R-:W-:Y:S02]  /*03f0*/  IADD3 R20, PT, PT, R20, 0x10, RZ ;  /* 0x0000001014147810 */ /* 0x000fe40007ffe0ff */
[----:B------:R-:W-:Y:S02]  /*0400*/  LEA R18, R18, UR5, 0x2 ;  /* 0x0000000512127c11 */ /* 0x000fe4000f8e10ff */
[----:B------:R-:W-:Y:S01]  /*0410*/  LEA R21, R14, UR5, 0x2 ;  /* 0x000000050e157c11 */ /* 0x000fe2000f8e10ff */
[----:B------:R-:W-:-:S06]  /*0420*/  UMOV UR5, URZ ;  /* 0x000000ff00057c82 */ /* 0x000fcc0008000000 */
.L_x_6:
[----:B0-----:R-:W0:Y:S01]  /*0430*/  LDCU.64 UR6, c[0x0][0x398] ;  /* 0x00007300ff0677ac */ /* 0x001e220008000a00 */
[----:B------:R-:W-:Y:S01]  /*0440*/  MOV R6, R0 ;  /* 0x0000000000067202 */ /* 0x000fe20000000f00 */
[----:B------:R-:W-:Y:S01]  /*0450*/  IMAD.U32 R9, RZ, RZ, UR4 ;  /* 0x00000004ff097e24 */ /* 0x000fe2000f8e00ff */
[----:B------:R-:W-:Y:S01]  /*0460*/  SHF.R.S32.HI R5, RZ, 0x1f, R4 ;  /* 0x0000001fff057819 */ /* 0x000fe20000011404 */
[----:B------:R-:W-:Y:S01]  /*0470*/  IMAD.MOV.U32 R7, RZ, RZ, RZ ;  /* 0x000000ffff077224 */ /* 0x000fe200078e00ff */
[----:B------:R-:W1:Y:S01]  /*0480*/  LDCU.128 UR20, c[0x0][0x380] ;  /* 0x00007000ff1477ac */ /* 0x000e620008000c00 */
[----:B0-----:R-:W-:Y:S02]  /*0490*/  UIMAD UR8, UR5, UR7, URZ ;  /* 0x00000007050872a4 */ /* 0x001fe4000f8e02ff */
[----:B------:R-:W-:Y:S02]  /*04a0*/  IMAD.WIDE.U32 R10, R9, UR7, R6 ;  /* 0x00000007090a7c25 */ /* 0x000fe4000f8e0006 */
[----:B------:R-:W-:-:S06]  /*04b0*/  UIMAD UR8, UR13, UR4, UR8 ;  /* 0x000000040d0872a4 */ /* 0x000fcc000f8e0208 */
[----:B------:R-:W-:-:S05]  /*04c0*/  IADD3 R6, PT, PT, R11, UR8, RZ ;  /* 0x000000080b067c10 */ /* 0x000fca000fffe0ff */
[----:B------:R-:W-:Y:S02]  /*04d0*/  IMAD R11, R6, UR6, RZ ;  /* 0x00000006060b7c24 */ /* 0x000fe4000f8e02ff */
[----:B------:R-:W-:-:S04]  /*04e0*/  IMAD.WIDE.U32 R6, R9, UR7, R2 ;  /* 0x0000000709067c25 */ /* 0x000fc8000f8e0002 */
[----:B------:R-:W-:-:S04]  /*04f0*/  IMAD.WIDE.U32 R8, R10, UR6, R4 ;  /* 0x000000060a087c25 */ /* 0x000fc8000f8e0004 */
[----:B------:R-:W-:Y:S01]  /*0500*/  IMAD R13, R10, UR16, R11 ;  /* 0x000000100a0d7c24 */ /* 0x000fe2000f8e020b */
[----:B-1----:R-:W-:Y:S01]  /*0510*/  LEA R10, P0, R6, UR20, 0x2 ;  /* 0x00000014060a7c11 */ /* 0x002fe2000f8010ff */
[----:B------:R-:W-:Y:S01]  /*0520*/  VIADD R11, R7, UR8 ;  /* 0x00000008070b7c36 */ /* 0x000fe20008000000 */
[----:B------:R-:W-:Y:S02]  /*0530*/  LEA R12, P1, R8, UR22, 0x2 ;  /* 0x00000016080c7c11 */ /* 0x000fe4000f8210ff */
[----:B------:R-:W-:Y:S02]  /*0540*/  IADD3 R7, PT, PT, R9, R13, RZ ;  /* 0x0000000d09077210 */ /* 0x000fe40007ffe0ff */
[----:B------:R-:W-:Y:S02]  /*0550*/  LEA.HI.X R11, R6, UR21, R11, 0x2, P0 ;  /* 0x00000015060b7c11 */ /* 0x000fe400080f140b */
[----:B------:R-:W-:-:S04]  /*0560*/  LEA.HI.X R13, R8, UR23, R7, 0x2, P1 ;  /* 0x00000017080d7c11 */ /* 0x000fc800088f1407 */
[----:B------:R-:W2:Y:S04]  /*0570*/  LDG.E R11, desc[UR14][R10.64] ;  /* 0x0000000e0a0b7981 */ /* 0x000ea8000c1e1900 */
[----:B------:R-:W3:Y:S01]  /*0580*/  LDG.E R13, desc[UR14][R12.64] ;  /* 0x0000000e0c0d7981 */ /* 0x000ee2000c1e1900 */
[----:B------:R-:W-:Y:S01]  /*0590*/  UIADD3 UR4, UP0, UPT, UR4, 0x1, URZ ;  /* 0x0000000104047890 */ /* 0x000fe2000ff1e0ff */
[----:B------:R-:W-:-:S03]  /*05a0*/  IMAD.MOV.U32 R6, RZ, RZ, RZ ;  /* 0x000000ffff067224 */ /* 0x000fc600078e00ff */
[----:B------:R-:W-:Y:S02]  /*05b0*/  UIADD3.X UR5, UPT, UPT, URZ, UR5, URZ, UP0, !UPT ;  /* 0x00000005ff057290 */ /* 0x000fe400087fe4ff */
[----:B------:R-:W-:Y:S01]  /*05c0*/  UISETP.GE.U32.AND UP0, UPT, UR7, 0x8, UPT ;  /* 0x000000080700788c */ /* 0x000fe2000bf06070 */
[----:B------:R-:W-:-:S04]  /*05d0*/  ISETP.NE.U32.AND P0, PT, R15, UR4, PT ;  /* 0x000000040f007c0c */ /* 0x000fc8000bf05070 */
[----:B------:R-:W-:Y:S01]  /*05e0*/  ISETP.NE.AND.EX P0, PT, R23, UR5, PT, P0 ;  /* 0x0000000517007c0c */ /* 0x000fe2000bf05300 */
[----:B--2---:R0:W-:Y:S04]  /*05f0*/  STS [R16], R11 ;  /* 0x0000000b10007388 */ /* 0x0041e80000000800 */
[----:B---3--:R0:W-:Y:S01]  /*0600*/  STS [R18], R13 ;  /* 0x0000000d12007388 */ /* 0x0081e20000000800 */
[----:B------:R-:W-:Y:S06]  /*0610*/  BAR.SYNC.DEFER_BLOCKING 0x0 ;  /* 0x0000000000007b1d */ /* 0x000fec0000010000 */
[----:B------:R-:W-:Y:S05]  /*0620*/  BRA.U !UP0, `(.L_x_1) ;  /* 0x0000000108c87547 */ /* 0x000fea000b800000 */
[----:B------:R-:W-:Y:S01]  /*0630*/  MOV R6, R20 ;  /* 0x0000001400067202 */ /* 0x000fe20000000f00 */
[----:B------:R-:W-:Y:S01]  /*0640*/  IMAD.MOV.U32 R7, RZ, RZ, R21 ;  /* 0x000000ffff077224 */ /* 0x000fe200078e0015 */
[----:B------:R-:W-:Y:S01]  /*0650*/  UMOV UR8, UR10 ;  /* 0x0000000a00087c82 */ /* 0x000fe20008000000 */
[----:B------:R-:W-:-:S05]  /*0660*/  UMOV UR9, UR11 ;  /* 0x0000000b00097c82 */ /* 0x000fca0008000000 */
.L_x_2:
[----:B------:R-:W-:Y:S01]  /*0670*/  MOV R8, UR7 ;  /* 0x0000000700087c02 */ /* 0x000fe20008000f00 */
[----:B------:R-:W-:Y:S01]  /*0680*/  IMAD.U32 R26, RZ, RZ, UR7 ;  /* 0x00000007ff1a7e24 */ /* 0x000fe2000f8e00ff */
[----:B0-----:R-:W-:Y:S01]  /*0690*/  LDS R13, [R6+-0x10] ;  /* 0xfffff000060d7984 */ /* 0x001fe20000000800 */
[----:B------:R-:W-:Y:S01]  /*06a0*/  MOV R27, UR7 ;  /* 0x00000007001b7c02 */ /* 0x000fe20008000f00 */
[----:B------:R-:W-:Y:S01]  /*06b0*/  UIADD3 UR8, UP0, UPT, UR8, -0x8, URZ ;  /* 0xfffffff808087890 */ /* 0x000fe2000ff1e0ff */
[----:B------:R-:W-:Y:S01]  /*06c0*/  LEA R25, R8, R7, 0x2 ;  /* 0x0000000708197211 */ /* 0x000fe200078e10ff */
[----:B------:R-:W0:Y:S02]  /*06d0*/  LDS R24, [R7] ;  /* 0x0000000007187984 */ /* 0x000e240000000800 */
[----:B------:R-:W-:Y:S02]  /*06e0*/  UIADD3.X UR9, UPT, UPT, UR9, -0x1, URZ, UP0, !UPT ;  /* 0xffffffff09097890 */ /* 0x000fe400087fe4ff */
[----:B------:R-:W-:Y:S01]  /*06f0*/  IMAD R26, R26, 0x4, R25 ;  /* 0x000000041a1a7824 */ /* 0x000fe200078e0219 */
[----:B------:R-:W-:Y:S01]  /*0700*/  LDS R12, [R6+-0xc] ;  /* 0xfffff400060c7984 */ /* 0x000fe20000000800 */
[----:B------:R-:W-:-:S02]  /*0710*/  UISETP.NE.U32.AND UP0, UPT, UR8, URZ, UPT ;  /* 0x000000ff0800728c */ /* 0x000fc4000bf05070 */
[----:B------:R-:W-:Y:S01]  /*0720*/  IMAD R27, R27, 0x4, R26 ;  /* 0x000000041b1b7824 */ /* 0x000fe200078e021a */
[----:B------:R-:W1:Y:S01]  /*0730*/  LDS R25, [R25] ;  /* 0x0000000019197984 */ /* 0x000e620000000800 */
[----:B------:R-:W-:-:S03]  /*0740*/  UISETP.NE.AND.EX UP0, UPT, UR9, URZ, UPT, UP0 ;  /* 0x000000ff0900728c */ /* 0x000fc6000bf05300 */
[----:B------:R-:W-:Y:S04]  /*0750*/  LDS R10, [R6+-0x8] ;  /* 0xfffff800060a7984 */ /* 0x000fe80000000800 */
[----:B------:R-:W2:Y:S04]  /*0760*/  LDS R11, [R26] ;  /* 0x000000001a0b7984 */ /* 0x000ea80000000800 */
[----:B------:R-:W-:Y:S04]  /*0770*/  LDS R8, [R6+-0x4] ;  /* 0xfffffc0006087984 */ /* 0x000fe80000000800 */
[----:B------:R-:W3:Y:S01]  /*0780*/  LDS R9, [R27] ;  /* 0x000000001b097984 */ /* 0x000ee20000000800 */
[----:B0-----:R-:W-:Y:S01]  /*0790*/  IMAD R13, R13, R24, R22 ;  /* 0x000000180d0d7224 */ /* 0x001fe200078e0216 */
[----:B------:R-:W-:-:S03]  /*07a0*/  MOV R22, UR7 ;  /* 0x0000000700167c02 */ /* 0x000fc60008000f00 */
[----:B-1----:R-:W-:Y:S01]  /*07b0*/  IMAD R12, R12, R25, R13 ;  /* 0x000000190c0c7224 */ /* 0x002fe200078e020d */
[----:B------:R-:W-:Y:S01]  /*07c0*/  MOV R25, UR7 ;  /* 0x0000000700197c02 */ /* 0x000fe20008000f00 */
[----:B------:R-:W-:Y:S02]  /*07d0*/  IMAD R13, R22, 0x4, R27 ;  /* 0x00000004160d7824 */ /* 0x000fe400078e021b */
[----:B--2---:R-:W-:Y:S01]  /*07e0*/  IMAD R24, R10, R11, R12 ;  /* 0x0000000b0a187224 */ /* 0x004fe200078e020c */
[----:B------:R-:W-:Y:S01]  /*07f0*/  MOV R11, UR7 ;  /* 0x00000007000b7c02 */ /* 0x000fe20008000f00 */
[----:B------:R-:W-:Y:S01]  /*0800*/  IMAD R12, R22, 0x4, R13 ;  /* 0x00000004160c7824 */ /* 0x000fe200078e020d */
[----:B------:R-:W-:Y:S03]  /*0810*/  LDS R10, [R6] ;  /* 0x00000000060a7984 */ /* 0x000fe60000000800 */
[----:B------:R-:W-:Y:S01]  /*0820*/  IMAD R22, R11, 0x4, R12 ;  /* 0x000000040b167824 */ /* 0x000fe200078e020c */
[----:B------:R-:W0:Y:S01]  /*0830*/  LDS R13, [R13] ;  /* 0x000000000d0d7984 */ /* 0x000e220000000800 */
[----:B---3--:R-:W-:-:S03]  /*0840*/  IMAD R9, R8, R9, R24 ;  /* 0x0000000908097224 */ /* 0x008fc600078e0218 */
[----:B------:R-:W-:Y:S01]  /*0850*/  LDS R11, [R6+0x4] ;  /* 0x00000400060b7984 */ /* 0x000fe20000000800 */
[----:B------:R-:W-:-:S03]  /*0860*/  LEA R26, R25, R22, 0x2 ;  /* 0x00000016191a7211 */ /* 0x000fc600078e10ff */
[----:B------:R-:W1:Y:S04]  /*0870*/  LDS R12, [R12] ;  /* 0x000000000c0c7984 */ /* 0x000e680000000800 */
[----:B------:R-:W-:Y:S04]  /*0880*/  LDS R22, [R22] ;  /* 0x0000000016167984 */ /* 0x000fe80000000800 */
[----:B------:R-:W2:Y:S04]  /*0890*/  LDS R25, [R6+0x8] ;  /* 0x0000080006197984 */ /* 0x000ea80000000800 */
[----:B------:R3:W-:Y:S04]  /*08a0*/  LDS R8, [R6+0xc] ;  /* 0x00000c0006087984 */ /* 0x0007e80000000800 */
[----:B------:R-:W4:Y:S01]  /*08b0*/  LDS R26, [R26] ;  /* 0x000000001a1a7984 */ /* 0x000f220000000800 */
[----:B---3--:R-:W-:-:S02]  /*08c0*/  VIADD R6, R6, 0x20 ;  /* 0x0000002006067836 */ /* 0x008fc40000000000 */
[----:B0-----:R-:W-:Y:S02]  /*08d0*/  IMAD R9, R10, R13, R9 ;  /* 0x0000000d0a097224 */ /* 0x001fe400078e0209 */
[----:B------:R-:W-:-:S05]  /*08e0*/  IMAD.U32 R10, RZ, RZ, UR7 ;  /* 0x00000007ff0a7e24 */ /* 0x000fca000f8e00ff */
[----:B------:R-:W-:Y:S01]  /*08f0*/  LEA R7, R10, R7, 0x5 ;  /* 0x000000070a077211 */ /* 0x000fe200078e28ff */
[----:B-1----:R-:W-:-:S04]  /*0900*/  IMAD R9, R11, R12, R9 ;  /* 0x0000000c0b097224 */ /* 0x002fc800078e0209 */
[----:B--2---:R-:W-:-:S04]  /*0910*/  IMAD R9, R25, R22, R9 ;  /* 0x0000001619097224 */ /* 0x004fc800078e0209 */
[----:B----4-:R-:W-:Y:S01]  /*0920*/  IMAD R22, R8, R26, R9 ;  /* 0x0000001a08167224 */ /* 0x010fe200078e0209 */
[----:B------:R-:W-:Y:S06]  /*0930*/  BRA.U UP0, `(.L_x_2) ;  /* 0xfffffffd004c7547 */ /* 0x000fec000b83ffff */
[----:B------:R-:W-:-:S07]  /*0940*/  MOV R6, UR10 ;  /* 0x0000000a00067c02 */ /* 0x000fce0008000f00 */
.L_x_1:
[----:B------:R-:W-:-:S04]  /*0950*/  UISETP.NE.U32.AND UP0, UPT, UR18, URZ, UPT ;  /* 0x000000ff1200728c */ /* 0x000fc8000bf05070 */
[----:B------:R-:W-:-:S09]  /*0960*/  UISETP.NE.AND.EX UP0, UPT, URZ, URZ, UPT, UP0 ;  /* 0x000000ffff00728c */ /* 0x000fd2000bf05300 */
[----:B------:R-:W-:Y:S05]  /*0970*/  BRA.U !UP0, `(.L_x_3) ;  /* 0x00000005081c7547 */ /* 0x000fea000b800000 */
[----:B------:R-:W-:Y:S02]  /*0980*/  UIADD3 UR8, UP0, UPT, UR18, -0x1, URZ ;  /* 0xffffffff12087890 */ /* 0x000fe4000ff1e0ff */
[----:B------:R-:W-:Y:S02]  /*0990*/  UISETP.NE.U32.AND UP1, UPT, UR17, URZ, UPT ;  /* 0x000000ff1100728c */ /* 0x000fe4000bf25070 */
[----:B------:R-:W-:Y:S02]  /*09a0*/  UIADD3.X UR9, UPT, UPT, URZ, -0x1, URZ, UP0, !UPT ;  /* 0xffffffffff097890 */ /* 0x000fe400087fe4ff */
[----:B------:R-:W-:Y:S02]  /*09b0*/  UISETP.GE.U32.AND UP0, UPT, UR8, 0x3, UPT ;  /* 0x000000030800788c */ /* 0x000fe4000bf06070 */
[----:B------:R-:W-:Y:S02]  /*09c0*/  UISETP.NE.AND.EX UP1, UPT, URZ, URZ, UPT, UP1 ;  /* 0x000000ffff00728c */ /* 0x000fe4000bf25310 */
[----:B------:R-:W-:-:S09]  /*09d0*/  UISETP.GE.U32.AND.EX UP0, UPT, UR9, URZ, UPT, UP0 ;  /* 0x000000ff0900728c */ /* 0x000fd2000bf06100 */
[----:B------:R-:W-:Y:S05]  /*09e0*/  BRA.U !UP0, `(.L_x_4) ;  /* 0x0000000108707547 */ /* 0x000fea000b800000 */
[----:B------:R-:W1:Y:S01]  /*09f0*/  S2UR UR9, SR_CgaCtaId ;  /* 0x00000000000979c3 */ /* 0x000e620000008800 */
[----:B------:R-:W-:Y:S01]  /*0a00*/  UMOV UR8, 0x400 ;  /* 0x0000040000087882 */ /* 0x000fe20000000000 */
[C---:B------:R-:W-:Y:S01]  /*0a10*/  IMAD R7, R6.reuse, UR7, R14 ;  /* 0x0000000706077c24 */ /* 0x040fe2000f8e020e */
[----:B------:R-:W-:Y:S01]  /*0a20*/  UIADD3 UR12, UPT, UPT, UR8, 0x400, URZ ;  /* 0x00000400080c7890 */ /* 0x000fe2000fffe0ff */
[----:B------:R-:W-:Y:S01]  /*0a30*/  IADD3 R8, PT, PT, R19, R6, RZ ;  /* 0x0000000613087210 */ /* 0x000fe20007ffe0ff */
[----:B------:R-:W-:Y:S01]  /*0a40*/  IMAD.U32 R9, RZ, RZ, UR7 ;  /* 0x00000007ff097e24 */ /* 0x000fe2000f8e00ff */
[----:B0-----:R-:W-:Y:S01]  /*0a50*/  MOV R13, UR7 ;  /* 0x00000007000d7c02 */ /* 0x001fe20008000f00 */
[----:B------:R-:W-:Y:S02]  /*0a60*/  IMAD.U32 R24, RZ, RZ, UR7 ;  /* 0x00000007ff187e24 */ /* 0x000fe4000f8e00ff */
[----:B------:R-:W-:Y:S01]  /*0a70*/  VIADD R6, R6, 0x4 ;  /* 0x0000000406067836 */ /* 0x000fe20000000000 */
[----:B-1----:R-:W-:-:S02]  /*0a80*/  ULEA UR12, UR9, UR12, 0x18 ;  /* 0x0000000c090c7291 */ /* 0x002fc4000f8ec0ff */
[----:B------:R-:W-:-:S04]  /*0a90*/  ULEA UR8, UR9, UR8, 0x18 ;  /* 0x0000000809087291 */ /* 0x000fc8000f8ec0ff */
[----:B------:R-:W-:Y:S02]  /*0aa0*/  LEA R10, R7, UR12, 0x2 ;  /* 0x0000000c070a7c11 */ /* 0x000fe4000f8e10ff */
[----:B------:R-:W-:Y:S02]  /*0ab0*/  LEA R8, R8, UR8, 0x2 ;  /* 0x0000000808087c11 */ /* 0x000fe4000f8e10ff */
[----:B------:R-:W-:Y:S02]  /*0ac0*/  LEA R12, R9, R10, 0x2 ;  /* 0x0000000a090c7211 */ /* 0x000fe400078e10ff */
[----:B------:R-:W-:Y:S02]  /*0ad0*/  LDS R10, [R10] ;  /* 0x000000000a0a7984 */ /* 0x000fe40000000800 */
[----:B------:R-:W-:Y:S02]  /*0ae0*/  LEA R13, R13, R12, 0x2 ;  /* 0x0000000c0d0d7211 */ /* 0x000fe400078e10ff */
[----:B------:R-:W0:Y:S02]  /*0af0*/  LDS R7, [R8] ;  /* 0x0000000008077984 */ /* 0x000e240000000800 */
[----:B------:R-:W-:-:S02]  /*0b00*/  LEA R24, R24, R13, 0x2 ;  /* 0x0000000d18187211 */ /* 0x000fc400078e10ff */
[----:B------:R-:W-:Y:S04]  /*0b10*/  LDS R9, [R8+0x4] ;  /* 0x0000040008097984 */ /* 0x000fe80000000800 */
[----:B------:R-:W1:Y:S04]  /*0b20*/  LDS R12, [R12] ;  /* 0x000000000c0c7984 */ /* 0x000e680000000800 */
[----:B------:R-:W-:Y:S04]  /*0b30*/  LDS R11, [R8+0x8] ;  /* 0x00000800080b7984 */ /* 0x000fe80000000800 */
[----:B------:R-:W2:Y:S04]  /*0b40*/  LDS R13, [R13] ;  /* 0x000000000d0d7984 */ /* 0x000ea80000000800 */
[----:B------:R-:W-:Y:S04]  /*0b50*/  LDS R25, [R8+0xc] ;  /* 0x00000c0008197984 */ /* 0x000fe80000000800 */
[----:B------:R-:W3:Y:S01]  /*0b60*/  LDS R24, [R24] ;  /* 0x0000000018187984 */ /* 0x000ee20000000800 */
[----:B0-----:R-:W-:-:S04]  /*0b70*/  IMAD R22, R7, R10, R22 ;  /* 0x0000000a07167224 */ /* 0x001fc800078e0216 */
[----:B-1----:R-:W-:-:S04]  /*0b80*/  IMAD R22, R9, R12, R22 ;  /* 0x0000000c09167224 */ /* 0x002fc800078e0216 */
[----:B--2---:R-:W-:-:S04]  /*0b90*/  IMAD R22, R11, R13, R22 ;  /* 0x0000000d0b167224 */ /* 0x004fc800078e0216 */
[----:B---3--:R-:W-:-:S07]  /*0ba0*/  IMAD R22, R25, R24, R22 ;  /* 0x0000001819167224 */ /* 0x008fce00078e0216 */
.L_x_4:
[----:B------:R-:W-:Y:S05]  /*0bb0*/  BRA.U !UP1, `(.L_x_3) ;  /* 0x00000001098c7547 */ /* 0x000fea000b800000 */
[----:B------:R-:W-:Y:S02]  /*0bc0*/  UISETP.NE.U32.AND UP0, UPT, UR17, 0x1, UPT ;  /* 0x000000011100788c */ /* 0x000fe4000bf05070 */
[----:B------:R-:W-:Y:S02]  /*0bd0*/  ULOP3.LUT UP1, URZ, UR19, 0x1, URZ, 0xc0, !UPT ;  /* 0x0000000113ff7892 */ /* 0x000fe4000f82c0ff */
[----:B------:R-:W-:-:S09]  /*0be0*/  UISETP.NE.AND.EX UP0, UPT, URZ, URZ, UPT, UP0 ;  /* 0x000000ffff00728c */ /* 0x000fd2000bf05300 */
[----:B------:R-:W-:Y:S05]  /*0bf0*/  BRA.U !UP0, `(.L_x_5) ;  /* 0x0000000108487547 */ /* 0x000fea000b800000 */
[----:B------:R-:W1:Y:S01]  /*0c00*/  S2UR UR9, SR_CgaCtaId ;  /* 0x00000000000979c3 */ /* 0x000e620000008800 */
[----:B------:R-:W-:Y:S01]  /*0c10*/  UMOV UR8, 0x400 ;  /* 0x0000040000087882 */ /* 0x000fe20000000000 */
[C---:B------:R-:W-:Y:S01]  /*0c20*/  IMAD R8, R6.reuse, UR7, R14 ;  /* 0x0000000706087c24 */ /* 0x040fe2000f8e020e */
[----:B------:R-:W-:Y:S01]  /*0c30*/  UIADD3 UR12, UPT, UPT, UR8, 0x400, URZ ;  /* 0x00000400080c7890 */ /* 0x000fe2000fffe0ff */
[----:B------:R-:W-:Y:S02]  /*0c40*/  IADD3 R7, PT, PT, R19, R6, RZ ;  /* 0x0000000613077210 */ /* 0x000fe40007ffe0ff */
[----:B0-----:R-:W-:Y:S02]  /*0c50*/  MOV R11, UR7 ;  /* 0x00000007000b7c02 */ /* 0x001fe40008000f00 */
[----:B------:R-:W-:Y:S01]  /*0c60*/  IADD3 R6, PT, PT, R6, 0x2, RZ ;  /* 0x0000000206067810 */ /* 0x000fe20007ffe0ff */
[----:B-1----:R-:W-:Y:S02]  /*0c70*/  ULEA UR12, UR9, UR12, 0x18 ;  /* 0x0000000c090c7291 */ /* 0x002fe4000f8ec0ff */
[----:B------:R-:W-:-:S04]  /*0c80*/  ULEA UR8, UR9, UR8, 0x18 ;  /* 0x0000000809087291 */ /* 0x000fc8000f8ec0ff */
[----:B------:R-:W-:Y:S02]  /*0c90*/  LEA R8, R8, UR12, 0x2 ;  /* 0x0000000c08087c11 */ /* 0x000fe4000f8e10ff */
[----:B------:R-:W-:-:S03]  /*0ca0*/  LEA R7, R7, UR8, 0x2 ;  /* 0x0000000807077c11 */ /* 0x000fc6000f8e10ff */
[----:B------:R-:W-:Y:S02]  /*0cb0*/  IMAD R11, R11, 0x4, R8 ;  /* 0x000000040b0b7824 */ /* 0x000fe400078e0208 */
[----:B------:R-:W-:Y:S04]  /*0cc0*/  LDS R9, [R7] ;  /* 0x0000000007097984 */ /* 0x000fe80000000800 */
[----:B------:R-:W0:Y:S04]  /*0cd0*/  LDS R8, [R8] ;  /* 0x0000000008087984 */ /* 0x000e280000000800 */
[----:B------:R-:W-:Y:S04]  /*0ce0*/  LDS R10, [R7+0x4] ;  /* 0x00000400070a7984 */ /* 0x000fe80000000800 */
[----:B------:R-:W1:Y:S01]  /*0cf0*/  LDS R11, [R11] ;  /* 0x000000000b0b7984 */ /* 0x000e620000000800 */
[----:B0-----:R-:W-:-:S04]  /*0d00*/  IMAD R9, R9, R8, R22 ;  /* 0x0000000809097224 */ /* 0x001fc800078e0216 */
[----:B-1----:R-:W-:-:S07]  /*0d10*/  IMAD R22, R10, R11, R9 ;  /* 0x0000000b0a167224 */ /* 0x002fce00078e0209 */
.L_x_5:
[----:B------:R-:W-:Y:S05]  /*0d20*/  BRA.U !UP1, `(.L_x_3) ;  /* 0x0000000109307547 */ /* 0x000fea000b800000 */
[----:B------:R-:W1:Y:S01]  /*0d30*/  S2UR UR9, SR_CgaCtaId ;  /* 0x00000000000979c3 */ /* 0x000e620000008800 */
[----:B------:R-:W-:Y:S01]  /*0d40*/  UMOV UR8, 0x400 ;  /* 0x0000040000087882 */ /* 0x000fe20000000000 */
[----:B------:R-:W-:Y:S01]  /*0d50*/  IADD3 R7, PT, PT, R19, R6, RZ ;  /* 0x0000000613077210 */ /* 0x000fe20007ffe0ff */
[----:B------:R-:W-:Y:S01]  /*0d60*/  UIADD3 UR12, UPT, UPT, UR8, 0x400, URZ ;  /* 0x00000400080c7890 */ /* 0x000fe2000fffe0ff */
[----:B------:R-:W-:Y:S01]  /*0d70*/  IMAD R6, R6, UR7, R14 ;  /* 0x0000000706067c24 */ /* 0x000fe2000f8e020e */
[----:B-1----:R-:W-:Y:S02]  /*0d80*/  ULEA UR8, UR9, UR8, 0x18 ;  /* 0x0000000809087291 */ /* 0x002fe4000f8ec0ff */
[----:B------:R-:W-:-:S04]  /*0d90*/  ULEA UR12, UR9, UR12, 0x18 ;  /* 0x0000000c090c7291 */ /* 0x000fc8000f8ec0ff */
[----:B------:R-:W-:Y:S02]  /*0da0*/  LEA R7, R7, UR8, 0x2 ;  /* 0x0000000807077c11 */ /* 0x000fe4000f8e10ff */
[----:B------:R-:W-:-:S04]  /*0db0*/  LEA R6, R6, UR12, 0x2 ;  /* 0x0000000c06067c11 */ /* 0x000fc8000f8e10ff */
[----:B------:R-:W-:Y:S04]  /*0dc0*/  LDS R7, [R7] ;  /* 0x0000000007077984 */ /* 0x000fe80000000800 */
[----:B------:R-:W1:Y:S02]  /*0dd0*/  LDS R6, [R6] ;  /* 0x0000000006067984 */ /* 0x000e640000000800 */
[----:B-1----:R-:W-:-:S07]  /*0de0*/  IMAD R22, R7, R6, R22 ;  /* 0x0000000607167224 */ /* 0x002fce00078e0216 */
.L_x_3:
[----:B------:R-:W-:Y:S06]  /*0df0*/  BAR.SYNC.DEFER_BLOCKING 0x0 ;  /* 0x0000000000007b1d */ /* 0x000fec0000010000 */
[----:B------:R-:W-:Y:S05]  /*0e00*/  @P0 BRA `(.L_x_6) ;  /* 0xfffffff400880947 */ /* 0x000fea000383ffff */
.L_x_0:
[----:B------:R-:W1:Y:S01]  /*0e10*/  LDC.64 R2, c[0x0][0x390] ;  /* 0x0000e400ff027b82 */ /* 0x000e620000000a00 */
[----:B------:R-:W-:-:S04]  /*0e20*/  IMAD R5, R17, UR6, R4 ;  /* 0x0000000611057c24 */ /* 0x000fc8000f8e0204 */
[----:B-1----:R-:W-:-:S05]  /*0e30*/  IMAD.WIDE R2, R5, 0x4, R2 ;  /* 0x0000000405027825 */ /* 0x002fca00078e0202 */
[----:B------:R-:W-:Y:S01]  /*0e40*/  STG.E desc[UR14][R2.64], R22 ;  /* 0x0000001602007986 */ /* 0x000fe2000c10190e */
[----:B------:R-:W-:Y:S05]  /*0e50*/  EXIT ;  /* 0x000000000000794d */ /* 0x000fea0003800000 */
.L_x_7:
[----:B------:R-:W-:-:S00]  /*0e60*/  BRA `(.L_x_7) ;  /* 0xfffffffc00fc7947 */ /* 0x000fc0000383ffff */
[----:B------:R-:W-:-:S00]  /*0e70*/  NOP ;  /* 0x0000000000007918 */ /* 0x000fc00000000000 */
        /* <DEDUP_REMOVED lines=8> */
.L_x_8:


//--------------------- .nv.shared._Z8multiplyPiS_S_ii --------------------------
	.section	.nv.shared._Z8multiplyPiS_S_ii,"aw",@nobits
	.sectionflags	@""
	.align	4
.nv.shared._Z8multiplyPiS_S_ii:
	.zero		3072


//--------------------- .nv.shared.reserved.0     --------------------------
	.section	.nv.shared.reserved.0,"aw",@nobits
	.weak		__nv_reservedSMEM_offset_0_alias
	.size		__nv_reservedSMEM_offset_0_alias, 0, 64
	.other		__nv_reservedSMEM_offset_0_alias,@"STO_CUDA_RESERVED_SHARED STV_DEFAULT"
__nv_reservedSMEM_offset_0_alias:
	.zero		0
	.zero		64


//--------------------- .nv.constant0._Z8multiplyPiS_S_ii --------------------------
	.section	.nv.constant0._Z8multiplyPiS_S_ii,"a",@progbits
	.sectionflags	@""
	.align	4
.nv.constant0._Z8multiplyPiS_S_ii:
	.zero		928


//--------------------- SYMBOLS --------------------------

	.type		.nv.reservedSmem.offset0,@object
	.size		.nv.reservedSmem.offset0,0x4
	.type		.nv.reservedSmem.cap,@object
	.size		.nv.reservedSmem.cap,0x4
